	.headerflags	@"EF_CUDA_TEXMODE_UNIFIED EF_CUDA_64BIT_ADDRESS EF_CUDA_ACCELERATORS EF_CUDA_SM90 EF_CUDA_VIRTUAL_SM(EF_CUDA_SM90)"
	.elftype	@"ET_EXEC"


//--------------------- .nv.info                  --------------------------
	.section	.nv.info,"",@"SHT_CUDA_INFO"
	.align	4


	//----- nvinfo : EIATTR_REGCOUNT
	.align		4
        /*0000*/ 	.byte	0x04, 0x2f
        /*0002*/ 	.short	(.L_1 - .L_0)
	.align		4
.L_0:
        /*0004*/ 	.word	index@(triton_poi_fused__prelu_kernel_add_5)
        /*0008*/ 	.word	0x00000012


	//----- nvinfo : EIATTR_MIN_STACK_SIZE
	.align		4
.L_1:
        /*000c*/ 	.byte	0x04, 0x12
        /*000e*/ 	.short	(.L_3 - .L_2)
	.align		4
.L_2:
        /*0010*/ 	.word	index@(triton_poi_fused__prelu_kernel_add_5)
        /*0014*/ 	.word	0x00000000


	//----- nvinfo : EIATTR_FRAME_SIZE
	.align		4
.L_3:
        /*0018*/ 	.byte	0x04, 0x11
        /*001a*/ 	.short	(.L_5 - .L_4)
	.align		4
.L_4:
        /*001c*/ 	.word	index@(triton_poi_fused__prelu_kernel_add_5)
        /*0020*/ 	.word	0x00000000


	//----- nvinfo : EIATTR_MIN_STACK_SIZE
	.align		4
.L_5:
        /*0024*/ 	.byte	0x04, 0x12
        /*0026*/ 	.short	(.L_7 - .L_6)
	.align		4
.L_6:
        /*0028*/ 	.word	index@(triton_poi_fused__prelu_kernel_add_5)
        /*002c*/ 	.word	0x00000000
.L_7:


//--------------------- .nv.info.triton_poi_fused__prelu_kernel_add_5 --------------------------
	.section	.nv.info.triton_poi_fused__prelu_kernel_add_5,"",@"SHT_CUDA_INFO"
	.sectionflags	@""
	.align	4


	//----- nvinfo : EIATTR_CUDA_API_VERSION
	.align		4
        /*0000*/ 	.byte	0x04, 0x37
        /*0002*/ 	.short	(.L_9 - .L_8)
.L_8:
        /*0004*/ 	.word	0x0000007c


	//----- nvinfo : EIATTR_KPARAM_INFO
	.align		4
.L_9:
        /*0008*/ 	.byte	0x04, 0x17
        /*000a*/ 	.short	(.L_11 - .L_10)
.L_10:
        /*000c*/ 	.word	0x00000000
        /*0010*/ 	.short	0x0004
        /*0012*/ 	.short	0x0020
        /*0014*/ 	.byte	0x00, 0xf0, 0x11, 0x00


	//----- nvinfo : EIATTR_KPARAM_INFO
	.align		4
.L_11:
        /*0018*/ 	.byte	0x04, 0x17
        /*001a*/ 	.short	(.L_13 - .L_12)
.L_12:
        /*001c*/ 	.word	0x00000000
        /*0020*/ 	.short	0x0003
        /*0022*/ 	.short	0x0018
        /*0024*/ 	.byte	0x00, 0xf4, 0x21, 0x00


	//----- nvinfo : EIATTR_KPARAM_INFO
	.align		4
.L_13:
        /*0028*/ 	.byte	0x04, 0x17
        /*002a*/ 	.short	(.L_15 - .L_14)
.L_14:
        /*002c*/ 	.word	0x00000000
        /*0030*/ 	.short	0x0002
        /*0032*/ 	.short	0x0010
        /*0034*/ 	.byte	0x00, 0xf4, 0x21, 0x00


	//----- nvinfo : EIATTR_KPARAM_INFO
	.align		4
.L_15:
        /*0038*/ 	.byte	0x04, 0x17
        /*003a*/ 	.short	(.L_17 - .L_16)
.L_16:
        /*003c*/ 	.word	0x00000000
        /*0040*/ 	.short	0x0001
        /*0042*/ 	.short	0x0008
        /*0044*/ 	.byte	0x00, 0xf4, 0x21, 0x00


	//----- nvinfo : EIATTR_KPARAM_INFO
	.align		4
.L_17:
        /*0048*/ 	.byte	0x04, 0x17
        /*004a*/ 	.short	(.L_19 - .L_18)
.L_18:
        /*004c*/ 	.word	0x00000000
        /*0050*/ 	.short	0x0000
        /*0052*/ 	.short	0x0000
        /*0054*/ 	.byte	0x00, 0xf4, 0x21, 0x00


	//----- nvinfo : EIATTR_SPARSE_MMA_MASK
	.align		4
.L_19:
        /*0058*/ 	.byte	0x03, 0x50
        /*005a*/ 	.short	0x0000


	//----- nvinfo : EIATTR_MAXREG_COUNT
	.align		4
        /*005c*/ 	.byte	0x03, 0x1b
        /*005e*/ 	.short	0x00ff


	//----- nvinfo : EIATTR_EXIT_INSTR_OFFSETS
	.align		4
        /*0060*/ 	.byte	0x04, 0x1c
        /*0062*/ 	.short	(.L_21 - .L_20)


	//   ....[0]....
.L_20:
        /*0064*/ 	.word	0x00000220


	//   ....[1]....
        /*0068*/ 	.word	0x00000240


	//----- nvinfo : EIATTR_REQNTID
	.align		4
.L_21:
        /*006c*/ 	.byte	0x04, 0x10
        /*006e*/ 	.short	(.L_23 - .L_22)
.L_22:
        /*0070*/ 	.word	0x00000080
        /*0074*/ 	.word	0x00000001
        /*0078*/ 	.word	0x00000001


	//----- nvinfo : EIATTR_CBANK_PARAM_SIZE
	.align		4
.L_23:
        /*007c*/ 	.byte	0x03, 0x19
        /*007e*/ 	.short	0x0024


	//----- nvinfo : EIATTR_PARAM_CBANK
	.align		4
        /*0080*/ 	.byte	0x04, 0x0a
        /*0082*/ 	.short	(.L_25 - .L_24)
	.align		4
.L_24:
        /*0084*/ 	.word	index@(.nv.constant0.triton_poi_fused__prelu_kernel_add_5)
        /*0088*/ 	.short	0x0210
        /*008a*/ 	.short	0x0024


	//----- nvinfo : EIATTR_SW_WAR
	.align		4
.L_25:
        /*008c*/ 	.byte	0x04, 0x36
        /*008e*/ 	.short	(.L_27 - .L_26)
.L_26:
        /*0090*/ 	.word	0x00000008
.L_27:


//--------------------- .nv.callgraph             --------------------------
	.section	.nv.callgraph,"",@"SHT_CUDA_CALLGRAPH"
	.align	4
	.sectionentsize	8
	.align		4
        /*0000*/ 	.word	0x00000000
	.align		4
        /*0004*/ 	.word	0xffffffff
	.align		4
        /*0008*/ 	.word	0x00000000
	.align		4
        /*000c*/ 	.word	0xfffffffe
	.align		4
        /*0010*/ 	.word	0x00000000
	.align		4
        /*0014*/ 	.word	0xfffffffd
	.align		4
        /*0018*/ 	.word	0x00000000
	.align		4
        /*001c*/ 	.word	0xfffffffc


//--------------------- .text.triton_poi_fused__prelu_kernel_add_5 --------------------------
	.section	.text.triton_poi_fused__prelu_kernel_add_5,"ax",@progbits
	.align	128
        .global         triton_poi_fused__prelu_kernel_add_5
        .type           triton_poi_fused__prelu_kernel_add_5,@function
        .size           triton_poi_fused__prelu_kernel_add_5,(.L_x_1 - triton_poi_fused__prelu_kernel_add_5)
        .other          triton_poi_fused__prelu_kernel_add_5,@"STO_CUDA_ENTRY STV_DEFAULT"
triton_poi_fused__prelu_kernel_add_5:
.text.triton_poi_fused__prelu_kernel_add_5:
[----:B------:R-:W0:Y:S02]  /*0000*/  LDC R1, c[0x0][0x28] ;  /* 0x00000a00ff017b82 */ /* 0x000e240000000800 */
[----:B------:R-:W1:Y:S01]  /*0010*/  S2R R0, SR_TID.X ;  /* 0x0000000000007919 */ /* 0x000e620000002100 */
[----:B------:R-:W2:Y:S01]  /*0020*/  LDC.64 R6, c[0x0][0x210] ;  /* 0x00008400ff067b82 */ /* 0x000ea20000000a00 */
[----:B------:R-:W-:Y:S01]  /*0030*/  HFMA2.MMA R15, -RZ, RZ, 0, 0 ;  /* 0x00000000ff0f7435 */ /* 0x000fe200000001ff */
[----:B------:R-:W-:Y:S01]  /*0040*/  ULDC.64 UR4, c[0x0][0x208] ;  /* 0x0000820000047ab9 */ /* 0x000fe20000000a00 */
[----:B------:R-:W3:Y:S05]  /*0050*/  S2R R11, SR_CTAID.X ;  /* 0x00000000000b7919 */ /* 0x000eea0000002500 */
[----:B------:R-:W4:Y:S01]  /*0060*/  LDC.64 R4, c[0x0][0x218] ;  /* 0x00008600ff047b82 */ /* 0x000f220000000a00 */
[----:B-1----:R-:W-:-:S04]  /*0070*/  LOP3.LUT R0, R0, 0x7f, RZ, 0xc0, !PT ;  /* 0x0000007f00007812 */ /* 0x002fc800078ec0ff */
[----:B---3--:R-:W-:-:S04]  /*0080*/  LEA R11, R11, R0, 0x7 ;  /* 0x000000000b0b7211 */ /* 0x008fc800078e38ff */
[C---:B------:R-:W-:Y:S01]  /*0090*/  ISETP.GE.AND P1, PT, R11.reuse, 0x1a00, PT ;  /* 0x00001a000b00780c */ /* 0x040fe20003f26270 */
[----:B------:R-:W-:-:S04]  /*00a0*/  IMAD.HI R0, R11, 0x4ec4ec4f, RZ ;  /* 0x4ec4ec4f0b007827 */ /* 0x000fc800078e02ff */
[----:B--2---:R-:W-:Y:S01]  /*00b0*/  IMAD.WIDE R6, R11, 0x4, R6 ;  /* 0x000000040b067825 */ /* 0x004fe200078e0206 */
[----:B------:R-:W-:-:S04]  /*00c0*/  SHF.R.U32.HI R3, RZ, 0x1f, R0 ;  /* 0x0000001fff037819 */ /* 0x000fc80000011600 */
[----:B------:R-:W-:Y:S02]  /*00d0*/  LEA.HI.SX32 R0, R0, R3, 0x1c ;  /* 0x0000000300007211 */ /* 0x000fe400078fe2ff */
[----:B------:R-:W1:Y:S01]  /*00e0*/  LDC.64 R2, c[0x0][0x220] ;  /* 0x00008800ff027b82 */ /* 0x000e620000000a00 */
[----:B------:R2:W3:Y:S01]  /*00f0*/  @!P1 LDG.E R15, desc[UR4][R6.64] ;  /* 0x00000004060f9981 */ /* 0x0004e2000c1e1900 */
[----:B------:R-:W-:Y:S01]  /*0100*/  SHF.R.S32.HI R9, RZ, 0x1f, R0 ;  /* 0x0000001fff097819 */ /* 0x000fe20000011400 */
[----:B------:R-:W-:-:S03]  /*0110*/  IMAD R13, R0, -0x34, R11 ;  /* 0xffffffcc000d7824 */ /* 0x000fc600078e020b */
[----:B------:R-:W-:-:S04]  /*0120*/  LEA.HI R9, R9, R0, RZ, 0x5 ;  /* 0x0000000009097211 */ /* 0x000fc800078f28ff */
[----:B------:R-:W-:Y:S01]  /*0130*/  LOP3.LUT R9, R9, 0xffffffe0, RZ, 0xc0, !PT ;  /* 0xffffffe009097812 */ /* 0x000fe200078ec0ff */
[----:B------:R-:W-:-:S03]  /*0140*/  IMAD R13, R0, 0x36, R13 ;  /* 0x00000036000d7824 */ /* 0x000fc600078e020d */
[----:B------:R-:W-:Y:S01]  /*0150*/  IADD3 R9, R0, -R9, RZ ;  /* 0x8000000900097210 */ /* 0x000fe20007ffe0ff */
[----:B------:R-:W-:Y:S01]  /*0160*/  VIADD R13, R13, 0x1 ;  /* 0x000000010d0d7836 */ /* 0x000fe20000000000 */
[----:B------:R-:W-:-:S03]  /*0170*/  MOV R0, RZ ;  /* 0x000000ff00007202 */ /* 0x000fc60000000f00 */
[----:B----4-:R-:W-:Y:S02]  /*0180*/  IMAD.WIDE R4, R9, 0x4, R4 ;  /* 0x0000000409047825 */ /* 0x010fe400078e0204 */
[----:B------:R-:W2:Y:S02]  /*0190*/  LDC.64 R8, c[0x0][0x228] ;  /* 0x00008a00ff087b82 */ /* 0x000ea40000000a00 */
[----:B------:R-:W-:Y:S01]  /*01a0*/  IMAD.MOV.U32 R10, RZ, RZ, RZ ;  /* 0x000000ffff0a7224 */ /* 0x000fe200078e00ff */
[----:B------:R-:W4:Y:S01]  /*01b0*/  @!P1 LDG.E.EL R0, desc[UR4][R4.64] ;  /* 0x0000000404009981 */ /* 0x000f22000c2e1900 */
[----:B-1----:R-:W-:-:S05]  /*01c0*/  IMAD.WIDE R2, R13, 0x4, R2 ;  /* 0x000000040d027825 */ /* 0x002fca00078e0202 */
[----:B------:R-:W5:Y:S01]  /*01d0*/  @!P1 LDG.E R10, desc[UR4][R2.64] ;  /* 0x00000004020a9981 */ /* 0x000f62000c1e1900 */
[----:B--2---:R-:W-:Y:S01]  /*01e0*/  IMAD.WIDE R6, R11, 0x4, R8 ;  /* 0x000000040b067825 */ /* 0x004fe200078e0208 */
[----:B---3--:R-:W-:-:S13]  /*01f0*/  FSETP.GT.AND P0, PT, R15, RZ, PT ;  /* 0x000000ff0f00720b */ /* 0x008fda0003f04000 */
[----:B----4-:R-:W-:-:S04]  /*0200*/  @!P0 FMUL R15, R0, R15 ;  /* 0x0000000f000f8220 */ /* 0x010fc80000400000 */
[----:B-----5:R-:W-:Y:S01]  /*0210*/  FADD R15, R15, R10 ;  /* 0x0000000a0f0f7221 */ /* 0x020fe20000000000 */
[----:B------:R-:W-:Y:S06]  /*0220*/  @P1 EXIT ;  /* 0x000000000000194d */ /* 0x000fec0003800000 */
[----:B------:R-:W-:Y:S01]  /*0230*/  STG.E desc[UR4][R6.64], R15 ;  /* 0x0000000f06007986 */ /* 0x000fe2000c101904 */
[----:B------:R-:W-:Y:S05]  /*0240*/  EXIT ;  /* 0x000000000000794d */ /* 0x000fea0003800000 */
.L_x_0:
[----:B------:R-:W-:-:S00]  /*0250*/  BRA `(.L_x_0) ;  /* 0xfffffffc00fc7947 */ /* 0x000fc0000383ffff */
[----:B------:R-:W-:-:S00]  /*0260*/  NOP ;  /* 0x0000000000007918 */ /* 0x000fc00000000000 */
        /* <DEDUP_REMOVED lines=9> */
.L_x_1:


//--------------------- .nv.constant0.triton_poi_fused__prelu_kernel_add_5 --------------------------
	.section	.nv.constant0.triton_poi_fused__prelu_kernel_add_5,"a",@progbits
	.sectionflags	@""
	.align	4
.nv.constant0.triton_poi_fused__prelu_kernel_add_5:
	.zero		564
